	.headerflags	@"EF_CUDA_TEXMODE_UNIFIED EF_CUDA_64BIT_ADDRESS EF_CUDA_ACCELERATORS EF_CUDA_SM90 EF_CUDA_VIRTUAL_SM(EF_CUDA_SM90)"
	.elftype	@"ET_EXEC"


//--------------------- .nv.info                  --------------------------
	.section	.nv.info,"",@"SHT_CUDA_INFO"
	.align	4


	//----- nvinfo : EIATTR_REGCOUNT
	.align		4
        /*0000*/ 	.byte	0x04, 0x2f
        /*0002*/ 	.short	(.L_1 - .L_0)
	.align		4
.L_0:
        /*0004*/ 	.word	index@(triton_poi_fused_cat_38)
        /*0008*/ 	.word	0x00000016


	//----- nvinfo : EIATTR_MIN_STACK_SIZE
	.align		4
.L_1:
        /*000c*/ 	.byte	0x04, 0x12
        /*000e*/ 	.short	(.L_3 - .L_2)
	.align		4
.L_2:
        /*0010*/ 	.word	index@(triton_poi_fused_cat_38)
        /*0014*/ 	.word	0x00000000


	//----- nvinfo : EIATTR_FRAME_SIZE
	.align		4
.L_3:
        /*0018*/ 	.byte	0x04, 0x11
        /*001a*/ 	.short	(.L_5 - .L_4)
	.align		4
.L_4:
        /*001c*/ 	.word	index@(triton_poi_fused_cat_38)
        /*0020*/ 	.word	0x00000000


	//----- nvinfo : EIATTR_MIN_STACK_SIZE
	.align		4
.L_5:
        /*0024*/ 	.byte	0x04, 0x12
        /*0026*/ 	.short	(.L_7 - .L_6)
	.align		4
.L_6:
        /*0028*/ 	.word	index@(triton_poi_fused_cat_38)
        /*002c*/ 	.word	0x00000000
.L_7:


//--------------------- .nv.info.triton_poi_fused_cat_38 --------------------------
	.section	.nv.info.triton_poi_fused_cat_38,"",@"SHT_CUDA_INFO"
	.sectionflags	@""
	.align	4


	//----- nvinfo : EIATTR_CUDA_API_VERSION
	.align		4
        /*0000*/ 	.byte	0x04, 0x37
        /*0002*/ 	.short	(.L_9 - .L_8)
.L_8:
        /*0004*/ 	.word	0x0000007c


	//----- nvinfo : EIATTR_KPARAM_INFO
	.align		4
.L_9:
        /*0008*/ 	.byte	0x04, 0x17
        /*000a*/ 	.short	(.L_11 - .L_10)
.L_10:
        /*000c*/ 	.word	0x00000000
        /*0010*/ 	.short	0x0006
        /*0012*/ 	.short	0x0030
        /*0014*/ 	.byte	0x00, 0xf0, 0x11, 0x00


	//----- nvinfo : EIATTR_KPARAM_INFO
	.align		4
.L_11:
        /*0018*/ 	.byte	0x04, 0x17
        /*001a*/ 	.short	(.L_13 - .L_12)
.L_12:
        /*001c*/ 	.word	0x00000000
        /*0020*/ 	.short	0x0005
        /*0022*/ 	.short	0x0028
        /*0024*/ 	.byte	0x00, 0xf4, 0x21, 0x00


	//----- nvinfo : EIATTR_KPARAM_INFO
	.align		4
.L_13:
        /*0028*/ 	.byte	0x04, 0x17
        /*002a*/ 	.short	(.L_15 - .L_14)
.L_14:
        /*002c*/ 	.word	0x00000000
        /*0030*/ 	.short	0x0004
        /*0032*/ 	.short	0x0020
        /*0034*/ 	.byte	0x00, 0xf4, 0x21, 0x00


	//----- nvinfo : EIATTR_KPARAM_INFO
	.align		4
.L_15:
        /*0038*/ 	.byte	0x04, 0x17
        /*003a*/ 	.short	(.L_17 - .L_16)
.L_16:
        /*003c*/ 	.word	0x00000000
        /*0040*/ 	.short	0x0003
        /*0042*/ 	.short	0x0018
        /*0044*/ 	.byte	0x00, 0xf4, 0x21, 0x00


	//----- nvinfo : EIATTR_KPARAM_INFO
	.align		4
.L_17:
        /*0048*/ 	.byte	0x04, 0x17
        /*004a*/ 	.short	(.L_19 - .L_18)
.L_18:
        /*004c*/ 	.word	0x00000000
        /*0050*/ 	.short	0x0002
        /*0052*/ 	.short	0x0010
        /*0054*/ 	.byte	0x00, 0xf4, 0x21, 0x00


	//----- nvinfo : EIATTR_KPARAM_INFO
	.align		4
.L_19:
        /*0058*/ 	.byte	0x04, 0x17
        /*005a*/ 	.short	(.L_21 - .L_20)
.L_20:
        /*005c*/ 	.word	0x00000000
        /*0060*/ 	.short	0x0001
        /*0062*/ 	.short	0x0008
        /*0064*/ 	.byte	0x00, 0xf4, 0x21, 0x00


	//----- nvinfo : EIATTR_KPARAM_INFO
	.align		4
.L_21:
        /*0068*/ 	.byte	0x04, 0x17
        /*006a*/ 	.short	(.L_23 - .L_22)
.L_22:
        /*006c*/ 	.word	0x00000000
        /*0070*/ 	.short	0x0000
        /*0072*/ 	.short	0x0000
        /*0074*/ 	.byte	0x00, 0xf4, 0x21, 0x00


	//----- nvinfo : EIATTR_SPARSE_MMA_MASK
	.align		4
.L_23:
        /*0078*/ 	.byte	0x03, 0x50
        /*007a*/ 	.short	0x0000


	//----- nvinfo : EIATTR_MAXREG_COUNT
	.align		4
        /*007c*/ 	.byte	0x03, 0x1b
        /*007e*/ 	.short	0x00ff


	//----- nvinfo : EIATTR_EXIT_INSTR_OFFSETS
	.align		4
        /*0080*/ 	.byte	0x04, 0x1c
        /*0082*/ 	.short	(.L_25 - .L_24)


	//   ....[0]....
.L_24:
        /*0084*/ 	.word	0x00000230


	//   ....[1]....
        /*0088*/ 	.word	0x00000250


	//----- nvinfo : EIATTR_REQNTID
	.align		4
.L_25:
        /*008c*/ 	.byte	0x04, 0x10
        /*008e*/ 	.short	(.L_27 - .L_26)
.L_26:
        /*0090*/ 	.word	0x00000080
        /*0094*/ 	.word	0x00000001
        /*0098*/ 	.word	0x00000001


	//----- nvinfo : EIATTR_CBANK_PARAM_SIZE
	.align		4
.L_27:
        /*009c*/ 	.byte	0x03, 0x19
        /*009e*/ 	.short	0x0034


	//----- nvinfo : EIATTR_PARAM_CBANK
	.align		4
        /*00a0*/ 	.byte	0x04, 0x0a
        /*00a2*/ 	.short	(.L_29 - .L_28)
	.align		4
.L_28:
        /*00a4*/ 	.word	index@(.nv.constant0.triton_poi_fused_cat_38)
        /*00a8*/ 	.short	0x0210
        /*00aa*/ 	.short	0x0034


	//----- nvinfo : EIATTR_SW_WAR
	.align		4
.L_29:
        /*00ac*/ 	.byte	0x04, 0x36
        /*00ae*/ 	.short	(.L_31 - .L_30)
.L_30:
        /*00b0*/ 	.word	0x00000008
.L_31:


//--------------------- .nv.callgraph             --------------------------
	.section	.nv.callgraph,"",@"SHT_CUDA_CALLGRAPH"
	.align	4
	.sectionentsize	8
	.align		4
        /*0000*/ 	.word	0x00000000
	.align		4
        /*0004*/ 	.word	0xffffffff
	.align		4
        /*0008*/ 	.word	0x00000000
	.align		4
        /*000c*/ 	.word	0xfffffffe
	.align		4
        /*0010*/ 	.word	0x00000000
	.align		4
        /*0014*/ 	.word	0xfffffffd
	.align		4
        /*0018*/ 	.word	0x00000000
	.align		4
        /*001c*/ 	.word	0xfffffffc


//--------------------- .text.triton_poi_fused_cat_38 --------------------------
	.section	.text.triton_poi_fused_cat_38,"ax",@progbits
	.align	128
        .global         triton_poi_fused_cat_38
        .type           triton_poi_fused_cat_38,@function
        .size           triton_poi_fused_cat_38,(.L_x_1 - triton_poi_fused_cat_38)
        .other          triton_poi_fused_cat_38,@"STO_CUDA_ENTRY STV_DEFAULT"
triton_poi_fused_cat_38:
.text.triton_poi_fused_cat_38:
[----:B------:R-:W0:Y:S01]  /*0000*/  LDC R1, c[0x0][0x28] ;  /* 0x00000a00ff017b82 */ /* 0x000e220000000800 */
[----:B------:R-:W1:Y:S07]  /*0010*/  S2R R0, SR_TID.X ;  /* 0x0000000000007919 */ /* 0x000e6e0000002100 */
[----:B------:R-:W2:Y:S01]  /*0020*/  LDC.64 R12, c[0x0][0x210] ;  /* 0x00008400ff0c7b82 */ /* 0x000ea20000000a00 */
[----:B------:R-:W-:Y:S01]  /*0030*/  ULDC.64 UR4, c[0x0][0x208] ;  /* 0x0000820000047ab9 */ /* 0x000fe20000000a00 */
[----:B------:R-:W3:Y:S06]  /*0040*/  S2R R15, SR_CTAID.X ;  /* 0x00000000000f7919 */ /* 0x000eec0000002500 */
[----:B------:R-:W4:Y:S08]  /*0050*/  LDC.64 R10, c[0x0][0x218] ;  /* 0x00008600ff0a7b82 */ /* 0x000f300000000a00 */
[----:B------:R-:W5:Y:S08]  /*0060*/  LDC.64 R8, c[0x0][0x220] ;  /* 0x00008800ff087b82 */ /* 0x000f700000000a00 */
[----:B------:R-:W4:Y:S01]  /*0070*/  LDC.64 R6, c[0x0][0x228] ;  /* 0x00008a00ff067b82 */ /* 0x000f220000000a00 */
[----:B-1----:R-:W-:-:S05]  /*0080*/  LOP3.LUT R0, R0, 0x7f, RZ, 0xc0, !PT ;  /* 0x0000007f00007812 */ /* 0x002fca00078ec0ff */
[----:B---3--:R-:W-:Y:S01]  /*0090*/  IMAD R15, R15, 0x80, R0 ;  /* 0x000000800f0f7824 */ /* 0x008fe200078e0200 */
[----:B------:R-:W-:-:S03]  /*00a0*/  HFMA2.MMA R0, -RZ, RZ, 0, 0 ;  /* 0x00000000ff007435 */ /* 0x000fc600000001ff */
[C---:B--2---:R-:W-:Y:S01]  /*00b0*/  IMAD.WIDE R12, R15.reuse, 0x4, R12 ;  /* 0x000000040f0c7825 */ /* 0x044fe200078e020c */
[----:B------:R-:W-:-:S13]  /*00c0*/  ISETP.GE.AND P0, PT, R15, 0x800, PT ;  /* 0x000008000f00780c */ /* 0x000fda0003f06270 */
[----:B------:R1:W2:Y:S01]  /*00d0*/  @!P0 LDG.E R0, desc[UR4][R12.64] ;  /* 0x000000040c008981 */ /* 0x0002a2000c1e1900 */
[----:B------:R-:W-:-:S04]  /*00e0*/  SHF.R.S32.HI R2, RZ, 0x1f, R15 ;  /* 0x0000001fff027819 */ /* 0x000fc8000001140f */
[----:B------:R-:W-:Y:S02]  /*00f0*/  LEA.HI R4, R2, R15, RZ, 0x9 ;  /* 0x0000000f02047211 */ /* 0x000fe400078f48ff */
[----:B------:R-:W3:Y:S02]  /*0100*/  LDC.64 R2, c[0x0][0x230] ;  /* 0x00008c00ff027b82 */ /* 0x000ee40000000a00 */
[C---:B------:R-:W-:Y:S01]  /*0110*/  LOP3.LUT R14, R4.reuse, 0xfffffe00, RZ, 0xc0, !PT ;  /* 0xfffffe00040e7812 */ /* 0x040fe200078ec0ff */
[----:B------:R-:W-:-:S05]  /*0120*/  IMAD.SHL.U32 R5, R4, 0x10, RZ ;  /* 0x0000001004057824 */ /* 0x000fca00078e00ff */
[----:B------:R-:W-:Y:S02]  /*0130*/  LOP3.LUT R16, R5, 0xffffe000, RZ, 0xc0, !PT ;  /* 0xffffe00005107812 */ /* 0x000fe400078ec0ff */
[----:B------:R-:W3:Y:S02]  /*0140*/  LDC.64 R4, c[0x0][0x238] ;  /* 0x00008e00ff047b82 */ /* 0x000ee40000000a00 */
[----:B------:R-:W-:-:S04]  /*0150*/  IADD3 R15, R16, R15, -R14 ;  /* 0x0000000f100f7210 */ /* 0x000fc80007ffe80e */
[----:B-1----:R-:W-:Y:S01]  /*0160*/  IADD3 R13, R14, R15, RZ ;  /* 0x0000000f0e0d7210 */ /* 0x002fe20007ffe0ff */
[----:B----4-:R-:W-:-:S04]  /*0170*/  IMAD.WIDE R10, R15, 0x4, R10 ;  /* 0x000000040f0a7825 */ /* 0x010fc800078e020a */
[----:B------:R-:W-:Y:S02]  /*0180*/  IMAD.IADD R17, R14, 0x1, R13 ;  /* 0x000000010e117824 */ /* 0x000fe400078e020d */
[----:B-----5:R-:W-:-:S03]  /*0190*/  IMAD.WIDE R8, R13, 0x4, R8 ;  /* 0x000000040d087825 */ /* 0x020fc600078e0208 */
[----:B------:R-:W-:Y:S01]  /*01a0*/  IADD3 R19, R14, R17, RZ ;  /* 0x000000110e137210 */ /* 0x000fe20007ffe0ff */
[----:B0-----:R-:W-:-:S04]  /*01b0*/  IMAD.WIDE R6, R17, 0x4, R6 ;  /* 0x0000000411067825 */ /* 0x001fc800078e0206 */
[----:B---3--:R-:W-:-:S04]  /*01c0*/  IMAD.WIDE R2, R19, 0x4, R2 ;  /* 0x0000000413027825 */ /* 0x008fc800078e0202 */
[----:B------:R-:W-:-:S04]  /*01d0*/  IMAD.IADD R19, R14, 0x1, R19 ;  /* 0x000000010e137824 */ /* 0x000fc800078e0213 */
[----:B------:R-:W-:Y:S01]  /*01e0*/  IMAD.WIDE R4, R19, 0x4, R4 ;  /* 0x0000000413047825 */ /* 0x000fe200078e0204 */
[----:B--2---:R0:W-:Y:S04]  /*01f0*/  @!P0 STG.E desc[UR4][R10.64], R0 ;  /* 0x000000000a008986 */ /* 0x0041e8000c101904 */
[----:B------:R0:W-:Y:S04]  /*0200*/  @!P0 STG.E desc[UR4][R8.64], R0 ;  /* 0x0000000008008986 */ /* 0x0001e8000c101904 */
[----:B------:R0:W-:Y:S04]  /*0210*/  @!P0 STG.E desc[UR4][R6.64], R0 ;  /* 0x0000000006008986 */ /* 0x0001e8000c101904 */
[----:B------:R0:W-:Y:S02]  /*0220*/  @!P0 STG.E desc[UR4][R2.64], R0 ;  /* 0x0000000002008986 */ /* 0x0001e4000c101904 */
[----:B0-----:R-:W-:Y:S05]  /*0230*/  @P0 EXIT ;  /* 0x000000000000094d */ /* 0x001fea0003800000 */
[----:B------:R-:W-:Y:S01]  /*0240*/  STG.E desc[UR4][R4.64], R0 ;  /* 0x0000000004007986 */ /* 0x000fe2000c101904 */
[----:B------:R-:W-:Y:S05]  /*0250*/  EXIT ;  /* 0x000000000000794d */ /* 0x000fea0003800000 */
.L_x_0:
[----:B------:R-:W-:-:S00]  /*0260*/  BRA `(.L_x_0) ;  /* 0xfffffffc00fc7947 */ /* 0x000fc0000383ffff */
[----:B------:R-:W-:-:S00]  /*0270*/  NOP ;  /* 0x0000000000007918 */ /* 0x000fc00000000000 */
        /* <DEDUP_REMOVED lines=8> */
.L_x_1:


//--------------------- .nv.constant0.triton_poi_fused_cat_38 --------------------------
	.section	.nv.constant0.triton_poi_fused_cat_38,"a",@progbits
	.sectionflags	@""
	.align	4
.nv.constant0.triton_poi_fused_cat_38:
	.zero		580
